	.headerflags	@"EF_CUDA_TEXMODE_UNIFIED EF_CUDA_64BIT_ADDRESS EF_CUDA_SM80 EF_CUDA_VIRTUAL_SM(EF_CUDA_SM80)"
	.elftype	@"ET_EXEC"


//--------------------- .nv.info                  --------------------------
	.section	.nv.info,"",@"SHT_CUDA_INFO"
	.align	4


	//----- nvinfo : EIATTR_REGCOUNT
	.align		4
        /*0000*/ 	.byte	0x04, 0x2f
        /*0002*/ 	.short	(.L_2 - .L_1)
	.align		4
.L_1:
        /*0004*/ 	.word	index@(triton__0d1d2d3d4)
        /*0008*/ 	.word	0x0000000f


	//----- nvinfo : EIATTR_MAX_STACK_SIZE
	.align		4
.L_2:
        /*000c*/ 	.byte	0x04, 0x23
        /*000e*/ 	.short	(.L_4 - .L_3)
	.align		4
.L_3:
        /*0010*/ 	.word	index@(triton__0d1d2d3d4)
        /*0014*/ 	.word	0x00000000


	//----- nvinfo : EIATTR_MIN_STACK_SIZE
	.align		4
.L_4:
        /*0018*/ 	.byte	0x04, 0x12
        /*001a*/ 	.short	(.L_6 - .L_5)
	.align		4
.L_5:
        /*001c*/ 	.word	index@(triton__0d1d2d3d4)
        /*0020*/ 	.word	0x00000000


	//----- nvinfo : EIATTR_FRAME_SIZE
	.align		4
.L_6:
        /*0024*/ 	.byte	0x04, 0x11
        /*0026*/ 	.short	(.L_8 - .L_7)
	.align		4
.L_7:
        /*0028*/ 	.word	index@(triton__0d1d2d3d4)
        /*002c*/ 	.word	0x00000000
.L_8:


//--------------------- .nv.info.triton__0d1d2d3d4 --------------------------
	.section	.nv.info.triton__0d1d2d3d4,"",@"SHT_CUDA_INFO"
	.align	4


	//----- nvinfo : EIATTR_CUDA_API_VERSION
	.align		4
        /*0000*/ 	.byte	0x04, 0x37
        /*0002*/ 	.short	(.L_10 - .L_9)
.L_9:
        /*0004*/ 	.word	0x0000007b


	//----- nvinfo : EIATTR_SW2861232_WAR
	.align		4
.L_10:
        /*0008*/ 	.byte	0x01, 0x35
	.zero		2


	//----- nvinfo : EIATTR_PARAM_CBANK
	.align		4
        /*000c*/ 	.byte	0x04, 0x0a
        /*000e*/ 	.short	(.L_12 - .L_11)
	.align		4
.L_11:
        /*0010*/ 	.word	index@(.nv.constant0.triton__0d1d2d3d4)
        /*0014*/ 	.short	0x0160
        /*0016*/ 	.short	0x0024


	//----- nvinfo : EIATTR_CBANK_PARAM_SIZE
	.align		4
.L_12:
        /*0018*/ 	.byte	0x03, 0x19
        /*001a*/ 	.short	0x0024


	//----- nvinfo : EIATTR_KPARAM_INFO
	.align		4
        /*001c*/ 	.byte	0x04, 0x17
        /*001e*/ 	.short	(.L_14 - .L_13)
.L_13:
        /*0020*/ 	.word	0x00000000
        /*0024*/ 	.short	0x0004
        /*0026*/ 	.short	0x0020
        /*0028*/ 	.byte	0x00, 0xf0, 0x11, 0x00


	//----- nvinfo : EIATTR_KPARAM_INFO
	.align		4
.L_14:
        /*002c*/ 	.byte	0x04, 0x17
        /*002e*/ 	.short	(.L_16 - .L_15)
.L_15:
        /*0030*/ 	.word	0x00000000
        /*0034*/ 	.short	0x0003
        /*0036*/ 	.short	0x0018
        /*0038*/ 	.byte	0x00, 0xf0, 0x21, 0x00


	//----- nvinfo : EIATTR_KPARAM_INFO
	.align		4
.L_16:
        /*003c*/ 	.byte	0x04, 0x17
        /*003e*/ 	.short	(.L_18 - .L_17)
.L_17:
        /*0040*/ 	.word	0x00000000
        /*0044*/ 	.short	0x0002
        /*0046*/ 	.short	0x0010
        /*0048*/ 	.byte	0x00, 0xf0, 0x21, 0x00


	//----- nvinfo : EIATTR_KPARAM_INFO
	.align		4
.L_18:
        /*004c*/ 	.byte	0x04, 0x17
        /*004e*/ 	.short	(.L_20 - .L_19)
.L_19:
        /*0050*/ 	.word	0x00000000
        /*0054*/ 	.short	0x0001
        /*0056*/ 	.short	0x0008
        /*0058*/ 	.byte	0x00, 0xf0, 0x21, 0x00


	//----- nvinfo : EIATTR_KPARAM_INFO
	.align		4
.L_20:
        /*005c*/ 	.byte	0x04, 0x17
        /*005e*/ 	.short	(.L_22 - .L_21)
.L_21:
        /*0060*/ 	.word	0x00000000
        /*0064*/ 	.short	0x0000
        /*0066*/ 	.short	0x0000
        /*0068*/ 	.byte	0x00, 0xf0, 0x21, 0x00


	//----- nvinfo : EIATTR_MAXREG_COUNT
	.align		4
.L_22:
        /*006c*/ 	.byte	0x03, 0x1b
        /*006e*/ 	.short	0x00ff


	//----- nvinfo : EIATTR_EXIT_INSTR_OFFSETS
	.align		4
        /*0070*/ 	.byte	0x04, 0x1c
        /*0072*/ 	.short	(.L_24 - .L_23)


	//   ....[0]....
.L_23:
        /*0074*/ 	.word	0x00000540


	//   ....[1]....
        /*0078*/ 	.word	0x00000570


	//----- nvinfo : EIATTR_MAX_THREADS
	.align		4
.L_24:
        /*007c*/ 	.byte	0x04, 0x05
        /*007e*/ 	.short	(.L_26 - .L_25)
.L_25:
        /*0080*/ 	.word	0x00000080
        /*0084*/ 	.word	0x00000001
        /*0088*/ 	.word	0x00000001
.L_26:


//--------------------- .nv.rel.action            --------------------------
	.section	.nv.rel.action,"",@"SHT_CUDA_RELOCINFO"
	.align	8
	.sectionentsize	8
        /*0000*/ 	.byte	0x73, 0x00, 0x00, 0x00, 0x00, 0x00, 0x00, 0x00, 0x00, 0x00, 0x00, 0x11, 0x25, 0x00, 0x05, 0x36


//--------------------- .nv.constant0.triton__0d1d2d3d4 --------------------------
	.section	.nv.constant0.triton__0d1d2d3d4,"a",@progbits
	.align	4
.nv.constant0.triton__0d1d2d3d4:
	.zero		388


//--------------------- .text.triton__0d1d2d3d4   --------------------------
	.section	.text.triton__0d1d2d3d4,"ax",@progbits
	.sectioninfo	@"SHI_REGISTERS=15"
	.align	128
        .global         triton__0d1d2d3d4
        .type           triton__0d1d2d3d4,@function
        .size           triton__0d1d2d3d4,(.L_x_1 - triton__0d1d2d3d4)
        .other          triton__0d1d2d3d4,@"STO_CUDA_ENTRY STV_DEFAULT"
triton__0d1d2d3d4:
.text.triton__0d1d2d3d4:
[----:B------:R-:W-:-:S02]  /*0000*/  MOV R1, c[0x0][0x28] ;  /* 0x00000a0000017a02 */ /* 0x000fc40000000f00 */
[----:B------:R-:W0:Y:S01]  /*0010*/  S2R R2, SR_TID.X ;  /* 0x0000000000027919 */ /* 0x000e220000002100 */
[----:B------:R-:W-:Y:S01]  /*0020*/  HFMA2.MMA R9, -RZ, RZ, 0, 1.1920928955078125e-07 ;  /* 0x00000002ff097435 */ /* 0x000fe200000001ff */
[----:B------:R-:W-:Y:S01]  /*0030*/  PRMT R4, RZ, 0x7610, R4 ;  /* 0x00007610ff047816 */ /* 0x000fe20000000004 */
[----:B------:R-:W-:Y:S01]  /*0040*/  ULDC.64 UR4, c[0x0][0x118] ;  /* 0x0000460000047ab9 */ /* 0x000fe20000000a00 */
[----:B------:R-:W1:Y:S01]  /*0050*/  S2R R3, SR_CTAID.X ;  /* 0x0000000000037919 */ /* 0x000e620000002500 */
[----:B0-----:R-:W-:-:S04]  /*0060*/  LOP3.LUT R2, R2, 0x7f, RZ, 0xc0, !PT ;  /* 0x0000007f02027812 */ /* 0x001fc800078ec0ff */
[----:B-1----:R-:W-:-:S04]  /*0070*/  LEA R2, R3, R2, 0x7 ;  /* 0x0000000203027211 */ /* 0x002fc800078e38ff */
[C---:B------:R-:W-:Y:S01]  /*0080*/  ISETP.GE.AND P0, PT, R2.reuse, c[0x0][0x180], PT ;  /* 0x0000600002007a0c */ /* 0x040fe20003f06270 */
[----:B------:R-:W-:-:S12]  /*0090*/  IMAD.WIDE R8, R2, R9, c[0x0][0x168] ;  /* 0x00005a0002087625 */ /* 0x000fd800078e0209 */
[----:B------:R-:W2:Y:S01]  /*00a0*/  @!P0 LDG.E.U16 R4, [R8.64] ;  /* 0x0000000408048981 */ /* 0x000ea2000c1e1500 */
[----:B------:R-:W-:Y:S01]  /*00b0*/  HFMA2.MMA R7, -RZ, RZ, 0, 2.384185791015625e-07 ;  /* 0x00000004ff077435 */ /* 0x000fe200000001ff */
[----:B------:R-:W-:-:S09]  /*00c0*/  MOV R0, RZ ;  /* 0x000000ff00007202 */ /* 0x000fd20000000f00 */
[----:B------:R-:W-:-:S05]  /*00d0*/  IMAD.WIDE R6, R2, R7, c[0x0][0x160] ;  /* 0x0000580002067625 */ /* 0x000fca00078e0207 */
[----:B------:R0:W3:Y:S01]  /*00e0*/  @!P0 LDG.E R0, [R6.64] ;  /* 0x0000000406008981 */ /* 0x0000e2000c1e1900 */
[----:B--2---:R-:W-:-:S05]  /*00f0*/  HADD2.F32 R4, -RZ, R4.H0_H0 ;  /* 0x20000004ff047230 */ /* 0x004fca0000004100 */
[----:B------:R-:W-:-:S04]  /*0100*/  FADD R12, RZ, -R4 ;  /* 0x80000004ff0c7221 */ /* 0x000fc80000000000 */
[C---:B0-----:R-:W-:Y:S01]  /*0110*/  FMUL R7, R12.reuse, 1.4426950216293334961 ;  /* 0x3fb8aa3b0c077820 */ /* 0x041fe20000400000 */
[----:B------:R-:W-:-:S04]  /*0120*/  FSETP.GTU.AND P1, PT, R12, RZ, PT ;  /* 0x000000ff0c00720b */ /* 0x000fc80003f2c000 */
[----:B------:R-:W-:-:S05]  /*0130*/  FSEL R3, R12, RZ, P1 ;  /* 0x000000ff0c037208 */ /* 0x000fca0000800000 */
[--C-:B------:R-:W-:Y:S01]  /*0140*/  FADD R10, R12, -R3.reuse ;  /* 0x800000030c0a7221 */ /* 0x100fe20000000000 */
[----:B------:R-:W-:Y:S01]  /*0150*/  HFMA2.MMA R12, -RZ, RZ, 1.5048828125, 33.21875 ;  /* 0x3e055027ff0c7435 */ /* 0x000fe200000001ff */
[----:B------:R-:W-:Y:S02]  /*0160*/  FADD R5, RZ, -R3 ;  /* 0x80000003ff057221 */ /* 0x000fe40000000000 */
[----:B------:R-:W-:Y:S02]  /*0170*/  FMUL R10, R10, 1.4426950216293334961 ;  /* 0x3fb8aa3b0a0a7820 */ /* 0x000fe40000400000 */
[----:B------:R-:W-:-:S03]  /*0180*/  FMUL R8, R5, 1.4426950216293334961 ;  /* 0x3fb8aa3b05087820 */ /* 0x000fc60000400000 */
[----:B------:R-:W-:Y:S02]  /*0190*/  FSETP.GEU.AND P2, PT, R10, -126, PT ;  /* 0xc2fc00000a00780b */ /* 0x000fe40003f4e000 */
[----:B------:R-:W-:-:S11]  /*01a0*/  FSETP.GEU.AND P1, PT, R8, -126, PT ;  /* 0xc2fc00000800780b */ /* 0x000fd60003f2e000 */
[----:B------:R-:W-:Y:S02]  /*01b0*/  @!P2 FMUL R10, R10, 0.5 ;  /* 0x3f0000000a0aa820 */ /* 0x000fe40000400000 */
[----:B------:R-:W-:Y:S02]  /*01c0*/  @!P1 FMUL R8, R8, 0.5 ;  /* 0x3f00000008089820 */ /* 0x000fe40000400000 */
[----:B------:R-:W0:Y:S08]  /*01d0*/  MUFU.EX2 R6, R10 ;  /* 0x0000000a00067308 */ /* 0x000e300000000800 */
[----:B------:R-:W1:Y:S01]  /*01e0*/  MUFU.EX2 R5, R8 ;  /* 0x0000000800057308 */ /* 0x000e620000000800 */
[----:B0-----:R-:W-:Y:S01]  /*01f0*/  @!P2 FMUL R6, R6, R6 ;  /* 0x000000060606a220 */ /* 0x001fe20000400000 */
[----:B------:R-:W-:Y:S01]  /*0200*/  FSETP.GEU.AND P2, PT, R7, -126, PT ;  /* 0xc2fc00000700780b */ /* 0x000fe20003f4e000 */
[----:B-1----:R-:W-:-:S04]  /*0210*/  @!P1 FMUL R5, R5, R5 ;  /* 0x0000000505059220 */ /* 0x002fc80000400000 */
[----:B------:R-:W-:-:S08]  /*0220*/  FADD R5, R5, R6 ;  /* 0x0000000605057221 */ /* 0x000fd00000000000 */
[----:B------:R-:W-:Y:S01]  /*0230*/  @!P2 FMUL R7, R7, 0.5 ;  /* 0x3f0000000707a820 */ /* 0x000fe20000400000 */
[----:B------:R-:W-:-:S03]  /*0240*/  FSETP.GEU.AND P1, PT, R5, 1.175494350822287508e-38, PT ;  /* 0x008000000500780b */ /* 0x000fc60003f2e000 */
[----:B------:R-:W0:Y:S10]  /*0250*/  MUFU.EX2 R10, R7 ;  /* 0x00000007000a7308 */ /* 0x000e340000000800 */
[----:B------:R-:W-:-:S02]  /*0260*/  @!P1 FMUL R5, R5, 8388608 ;  /* 0x4b00000005059820 */ /* 0x000fc40000400000 */
[----:B0-----:R-:W-:-:S03]  /*0270*/  @!P2 FMUL R10, R10, R10 ;  /* 0x0000000a0a0aa220 */ /* 0x001fc60000400000 */
[C---:B------:R-:W-:Y:S02]  /*0280*/  IADD3 R6, R5.reuse, -0x3f2aaaab, RZ ;  /* 0xc0d5555505067810 */ /* 0x040fe40007ffe0ff */
[----:B------:R-:W-:Y:S01]  /*0290*/  ISETP.GE.U32.AND P3, PT, R5, 0x7f800000, PT ;  /* 0x7f8000000500780c */ /* 0x000fe20003f66070 */
[----:B------:R-:W-:Y:S01]  /*02a0*/  FADD R11, R10, 1 ;  /* 0x3f8000000a0b7421 */ /* 0x000fe20000000000 */
[----:B------:R-:W-:-:S04]  /*02b0*/  LOP3.LUT R8, R6, 0xff800000, RZ, 0xc0, !PT ;  /* 0xff80000006087812 */ /* 0x000fc800078ec0ff */
[----:B------:R-:W-:Y:S01]  /*02c0*/  IADD3 R6, R5, -R8, RZ ;  /* 0x8000000805067210 */ /* 0x000fe20007ffe0ff */
[----:B------:R0:W-:Y:S01]  /*02d0*/  I2F R7, R8 ;  /* 0x0000000800077306 */ /* 0x0001e20000201400 */
[----:B------:R-:W-:-:S03]  /*02e0*/  FSETP.GT.AND P2, PT, R11, 8.50705917302346158658e+37, PT ;  /* 0x7e8000000b00780b */ /* 0x000fc60003f44000 */
[----:B------:R-:W-:-:S04]  /*02f0*/  FADD R9, R6, -1 ;  /* 0xbf80000006097421 */ /* 0x000fc80000000000 */
[----:B------:R-:W-:Y:S01]  /*0300*/  FFMA.FTZ R6, R9, -R12, 0.14084610342979431152 ;  /* 0x3e1039f609067423 */ /* 0x000fe2000001080c */
[----:B------:R-:W-:-:S03]  /*0310*/  MOV R12, 0x3f800000 ;  /* 0x3f800000000c7802 */ /* 0x000fc60000000f00 */
[----:B------:R-:W-:Y:S01]  /*0320*/  FFMA.FTZ R6, R9, R6, -0.12148627638816833496 ;  /* 0xbdf8cdcc09067423 */ /* 0x000fe20000010006 */
[----:B0-----:R-:W-:Y:S01]  /*0330*/  FSEL R8, R12, 0.25, !P2 ;  /* 0x3e8000000c087808 */ /* 0x001fe20005000000 */
[----:B------:R-:W-:Y:S02]  /*0340*/  @P2 FMUL R11, R11, 0.25 ;  /* 0x3e8000000b0b2820 */ /* 0x000fe40000400000 */
[----:B------:R-:W-:-:S04]  /*0350*/  FFMA.FTZ R6, R9, R6, 0.13980610668659210205 ;  /* 0x3e0f295509067423 */ /* 0x000fc80000010006 */
[C---:B------:R-:W-:Y:S01]  /*0360*/  FFMA.FTZ R6, R9.reuse, R6, -0.16684235632419586182 ;  /* 0xbe2ad8b909067423 */ /* 0x040fe20000010006 */
[----:B------:R-:W0:Y:S03]  /*0370*/  MUFU.RCP R11, R11 ;  /* 0x0000000b000b7308 */ /* 0x000e260000001000 */
[----:B------:R-:W-:-:S04]  /*0380*/  FFMA.FTZ R6, R9, R6, 0.20012299716472625732 ;  /* 0x3e4ced0b09067423 */ /* 0x000fc80000010006 */
[----:B------:R-:W-:-:S04]  /*0390*/  FFMA.FTZ R6, R9, R6, -0.24999669194221496582 ;  /* 0xbe7fff2209067423 */ /* 0x000fc80000010006 */
[----:B------:R-:W-:-:S04]  /*03a0*/  FFMA.FTZ R6, R9, R6, 0.33333182334899902344 ;  /* 0x3eaaaa7809067423 */ /* 0x000fc80000010006 */
[----:B------:R-:W-:Y:S01]  /*03b0*/  FFMA.FTZ R10, R9, R6, -0.5 ;  /* 0xbf000000090a7423 */ /* 0x000fe20000010006 */
[----:B------:R-:W-:Y:S01]  /*03c0*/  FSEL R6, RZ, -23, P1 ;  /* 0xc1b80000ff067808 */ /* 0x000fe20000800000 */
[----:B0-----:R-:W-:Y:S01]  /*03d0*/  FMUL R11, R11, R8 ;  /* 0x000000080b0b7220 */ /* 0x001fe20000400000 */
[----:B------:R-:W-:Y:S01]  /*03e0*/  FSETP.NEU.AND P1, PT, R5, RZ, PT ;  /* 0x000000ff0500720b */ /* 0x000fe20003f2d000 */
[----:B------:R-:W-:Y:S02]  /*03f0*/  FMUL R10, R9, R10 ;  /* 0x0000000a090a7220 */ /* 0x000fe40000400000 */
[----:B------:R-:W-:Y:S01]  /*0400*/  FFMA.FTZ R6, R7, 1.1920928955078125e-07, R6 ;  /* 0x3400000007067823 */ /* 0x000fe20000010006 */
[----:B------:R-:W-:Y:S01]  /*0410*/  SHF.R.S32.HI R7, RZ, 0x1f, R2 ;  /* 0x0000001fff077819 */ /* 0x000fe20000011402 */
[----:B------:R-:W-:Y:S01]  /*0420*/  FFMA.FTZ R9, R9, R10, R9 ;  /* 0x0000000a09097223 */ /* 0x000fe20000010009 */
[----:B------:R-:W-:Y:S01]  /*0430*/  @P3 MOV R10, 0x7f800000 ;  /* 0x7f800000000a3802 */ /* 0x000fe20000000f00 */
[----:B------:R-:W-:-:S02]  /*0440*/  FADD R8, -R11, 1 ;  /* 0x3f8000000b087421 */ /* 0x000fc40000000100 */
[----:B------:R-:W-:Y:S01]  /*0450*/  FFMA.FTZ R6, R6, 0.69314718246459960938, R9 ;  /* 0x3f31721806067823 */ /* 0x000fe20000010009 */
[C---:B------:R-:W-:Y:S01]  /*0460*/  SHF.L.U32 R9, R2.reuse, 0x2, RZ ;  /* 0x0000000202097819 */ /* 0x040fe200000006ff */
[----:B------:R-:W-:Y:S01]  /*0470*/  @P3 FFMA.FTZ R6, R5, R10, +INF ;  /* 0x7f80000005063423 */ /* 0x000fe2000001000a */
[----:B------:R-:W-:Y:S01]  /*0480*/  SHF.L.U64.HI R10, R2, 0x2, R7 ;  /* 0x00000002020a7819 */ /* 0x000fe20000010207 */
[----:B---3--:R-:W-:Y:S01]  /*0490*/  FADD R5, -R0, 1 ;  /* 0x3f80000000057421 */ /* 0x008fe20000000100 */
[----:B------:R-:W-:Y:S02]  /*04a0*/  IADD3 R2, P2, R9, c[0x0][0x170], RZ ;  /* 0x00005c0009027a10 */ /* 0x000fe40007f5e0ff */
[----:B------:R-:W-:Y:S01]  /*04b0*/  FSEL R7, R6, -INF , P1 ;  /* 0xff80000006077808 */ /* 0x000fe20000800000 */
[----:B------:R-:W-:Y:S01]  /*04c0*/  FFMA R6, R4, R5, R3 ;  /* 0x0000000504067223 */ /* 0x000fe20000000003 */
[----:B------:R-:W-:Y:S01]  /*04d0*/  IADD3.X R3, R10, c[0x0][0x174], RZ, P2, !PT ;  /* 0x00005d000a037a10 */ /* 0x000fe200017fe4ff */
[----:B------:R-:W-:Y:S01]  /*04e0*/  FMUL R8, R5, R8 ;  /* 0x0000000805087220 */ /* 0x000fe20000400000 */
[----:B------:R-:W-:Y:S01]  /*04f0*/  IADD3 R4, P1, R9, c[0x0][0x178], RZ ;  /* 0x00005e0009047a10 */ /* 0x000fe20007f3e0ff */
[----:B------:R-:W-:-:S02]  /*0500*/  FADD R7, R6, R7 ;  /* 0x0000000706077221 */ /* 0x000fc40000000000 */
[----:B------:R-:W-:Y:S01]  /*0510*/  FFMA R8, R11, R0, R8 ;  /* 0x000000000b087223 */ /* 0x000fe20000000008 */
[----:B------:R-:W-:Y:S02]  /*0520*/  IADD3.X R5, R10, c[0x0][0x17c], RZ, P1, !PT ;  /* 0x00005f000a057a10 */ /* 0x000fe40000ffe4ff */
[----:B------:R0:W-:Y:S01]  /*0530*/  @!P0 STG.E [R2.64], R7 ;  /* 0x0000000702008986 */ /* 0x0001e2000c101904 */
[----:B------:R-:W-:Y:S06]  /*0540*/  @P0 EXIT ;  /* 0x000000000000094d */ /* 0x000fec0003800000 */
[----:B0-----:R-:W-:-:S05]  /*0550*/  FADD R3, -R8, 1 ;  /* 0x3f80000008037421 */ /* 0x001fca0000000100 */
[----:B------:R-:W-:Y:S01]  /*0560*/  STG.E [R4.64], R3 ;  /* 0x0000000304007986 */ /* 0x000fe2000c101904 */
[----:B------:R-:W-:Y:S05]  /*0570*/  EXIT ;  /* 0x000000000000794d */ /* 0x000fea0003800000 */
.L_x_0:
[----:B------:R-:W-:-:S00]  /*0580*/  BRA `(.L_x_0) ;  /* 0xfffffff000007947 */ /* 0x000fc0000383ffff */
[----:B------:R-:W-:-:S00]  /*0590*/  NOP ;  /* 0x0000000000007918 */ /* 0x000fc00000000000 */
        /* <DEDUP_REMOVED lines=14> */
.L_x_1:


//--------------------- .nv.global.init           --------------------------
	.section	.nv.global.init,"aw",@progbits
.nv.global.init:
	.type		_$_str,@object
	.size		_$_str,(.L_0 - _$_str)
_$_str:
        /*0000*/ 	.byte	0x5f, 0x5f, 0x43, 0x55, 0x44, 0x41, 0x5f, 0x46, 0x54, 0x5a, 0x00
.L_0:
